//
// Generated by NVIDIA NVVM Compiler
//
// Compiler Build ID: CL-36424714
// Cuda compilation tools, release 13.0, V13.0.88
// Based on NVVM 20.0.0
//

.version 9.0
.target sm_100
.address_size 64

.extern .shared .align 16 .b8 shared[];

.entry _Z12sumOfSquaresPiS_Pl(
	.param .u64 .ptr .align 1 _Z12sumOfSquaresPiS_Pl_param_0,
	.param .u64 .ptr .align 1 _Z12sumOfSquaresPiS_Pl_param_1,
	.param .u64 .ptr .align 1 _Z12sumOfSquaresPiS_Pl_param_2
)
{
	.reg .pred 	%p<20>;
	.reg .b32 	%r<143>;
	.reg .b64 	%rd<28>;

	ld.param.u64 	%rd10, [_Z12sumOfSquaresPiS_Pl_param_0];
	ld.param.u64 	%rd9, [_Z12sumOfSquaresPiS_Pl_param_1];
	ld.param.u64 	%rd11, [_Z12sumOfSquaresPiS_Pl_param_2];
	cvta.to.global.u64 	%rd1, %rd10;
	cvta.to.global.u64 	%rd12, %rd11;
	mov.u32 	%r1, %tid.x;
	mov.u32 	%r2, %ctaid.x;
	setp.ne.s32 	%p1, %r1, 0;
	mul.wide.u32 	%rd13, %r2, 8;
	add.s64 	%rd2, %rd12, %rd13;
	@%p1 bra 	$L__BB0_2;
	// begin inline asm
	mov.u64 	%rd14, %clock64;
	// end inline asm
	st.global.u64 	[%rd2], %rd14;
$L__BB0_2:
	shl.b32 	%r35, %r1, 2;
	mov.u32 	%r36, shared;
	add.s32 	%r3, %r36, %r35;
	mov.b32 	%r37, 0;
	st.shared.u32 	[%r3], %r37;
	shl.b32 	%r38, %r2, 8;
	add.s32 	%r133, %r38, %r1;
	setp.gt.u32 	%p2, %r133, 1048576;
	@%p2 bra 	$L__BB0_16;
	max.u32 	%r41, %r133, 1040385;
	sub.s32 	%r42, %r41, %r133;
	add.s32 	%r43, %r42, 8191;
	shr.u32 	%r44, %r43, 13;
	add.s32 	%r5, %r44, 1;
	and.b32  	%r6, %r5, 15;
	setp.lt.u32 	%p3, %r43, 122880;
	mov.b32 	%r142, 0;
	@%p3 bra 	$L__BB0_6;
	and.b32  	%r46, %r5, 1048560;
	neg.s32 	%r128, %r46;
	mul.wide.u32 	%rd15, %r133, 4;
	add.s64 	%rd16, %rd15, %rd1;
	add.s64 	%rd26, %rd16, 262144;
	mov.b32 	%r142, 0;
$L__BB0_5:
	.pragma "nounroll";
	ld.global.u32 	%r47, [%rd26+-262144];
	mad.lo.s32 	%r48, %r47, %r47, %r142;
	ld.global.u32 	%r49, [%rd26+-229376];
	mad.lo.s32 	%r50, %r49, %r49, %r48;
	ld.global.u32 	%r51, [%rd26+-196608];
	mad.lo.s32 	%r52, %r51, %r51, %r50;
	ld.global.u32 	%r53, [%rd26+-163840];
	mad.lo.s32 	%r54, %r53, %r53, %r52;
	ld.global.u32 	%r55, [%rd26+-131072];
	mad.lo.s32 	%r56, %r55, %r55, %r54;
	ld.global.u32 	%r57, [%rd26+-98304];
	mad.lo.s32 	%r58, %r57, %r57, %r56;
	ld.global.u32 	%r59, [%rd26+-65536];
	mad.lo.s32 	%r60, %r59, %r59, %r58;
	ld.global.u32 	%r61, [%rd26+-32768];
	mad.lo.s32 	%r62, %r61, %r61, %r60;
	ld.global.u32 	%r63, [%rd26];
	mad.lo.s32 	%r64, %r63, %r63, %r62;
	ld.global.u32 	%r65, [%rd26+32768];
	mad.lo.s32 	%r66, %r65, %r65, %r64;
	ld.global.u32 	%r67, [%rd26+65536];
	mad.lo.s32 	%r68, %r67, %r67, %r66;
	ld.global.u32 	%r69, [%rd26+98304];
	mad.lo.s32 	%r70, %r69, %r69, %r68;
	ld.global.u32 	%r71, [%rd26+131072];
	mad.lo.s32 	%r72, %r71, %r71, %r70;
	ld.global.u32 	%r73, [%rd26+163840];
	mad.lo.s32 	%r74, %r73, %r73, %r72;
	ld.global.u32 	%r75, [%rd26+196608];
	mad.lo.s32 	%r76, %r75, %r75, %r74;
	ld.global.u32 	%r77, [%rd26+229376];
	mad.lo.s32 	%r142, %r77, %r77, %r76;
	add.s32 	%r133, %r133, 131072;
	add.s32 	%r128, %r128, 16;
	add.s64 	%rd26, %rd26, 524288;
	setp.ne.s32 	%p4, %r128, 0;
	@%p4 bra 	$L__BB0_5;
$L__BB0_6:
	setp.eq.s32 	%p5, %r6, 0;
	@%p5 bra 	$L__BB0_15;
	and.b32  	%r17, %r5, 7;
	setp.lt.u32 	%p6, %r6, 8;
	@%p6 bra 	$L__BB0_9;
	mul.wide.u32 	%rd17, %r133, 4;
	add.s64 	%rd18, %rd1, %rd17;
	ld.global.u32 	%r79, [%rd18];
	mad.lo.s32 	%r80, %r79, %r79, %r142;
	ld.global.u32 	%r81, [%rd18+32768];
	mad.lo.s32 	%r82, %r81, %r81, %r80;
	ld.global.u32 	%r83, [%rd18+65536];
	mad.lo.s32 	%r84, %r83, %r83, %r82;
	ld.global.u32 	%r85, [%rd18+98304];
	mad.lo.s32 	%r86, %r85, %r85, %r84;
	ld.global.u32 	%r87, [%rd18+131072];
	mad.lo.s32 	%r88, %r87, %r87, %r86;
	ld.global.u32 	%r89, [%rd18+163840];
	mad.lo.s32 	%r90, %r89, %r89, %r88;
	ld.global.u32 	%r91, [%rd18+196608];
	mad.lo.s32 	%r92, %r91, %r91, %r90;
	ld.global.u32 	%r93, [%rd18+229376];
	mad.lo.s32 	%r142, %r93, %r93, %r92;
	add.s32 	%r133, %r133, 65536;
$L__BB0_9:
	setp.eq.s32 	%p7, %r17, 0;
	@%p7 bra 	$L__BB0_15;
	and.b32  	%r23, %r5, 3;
	setp.lt.u32 	%p8, %r17, 4;
	@%p8 bra 	$L__BB0_12;
	mul.wide.u32 	%rd19, %r133, 4;
	add.s64 	%rd20, %rd1, %rd19;
	ld.global.u32 	%r95, [%rd20];
	mad.lo.s32 	%r96, %r95, %r95, %r142;
	ld.global.u32 	%r97, [%rd20+32768];
	mad.lo.s32 	%r98, %r97, %r97, %r96;
	ld.global.u32 	%r99, [%rd20+65536];
	mad.lo.s32 	%r100, %r99, %r99, %r98;
	ld.global.u32 	%r101, [%rd20+98304];
	mad.lo.s32 	%r142, %r101, %r101, %r100;
	add.s32 	%r133, %r133, 32768;
$L__BB0_12:
	setp.eq.s32 	%p9, %r23, 0;
	@%p9 bra 	$L__BB0_15;
	mul.wide.u32 	%rd21, %r133, 4;
	add.s64 	%rd27, %rd1, %rd21;
	neg.s32 	%r140, %r23;
$L__BB0_14:
	.pragma "nounroll";
	ld.global.u32 	%r102, [%rd27];
	mad.lo.s32 	%r142, %r102, %r102, %r142;
	add.s64 	%rd27, %rd27, 32768;
	add.s32 	%r140, %r140, 1;
	setp.ne.s32 	%p10, %r140, 0;
	@%p10 bra 	$L__BB0_14;
$L__BB0_15:
	st.shared.u32 	[%r3], %r142;
$L__BB0_16:
	bar.sync 	0;
	setp.gt.u32 	%p11, %r1, 127;
	@%p11 bra 	$L__BB0_18;
	ld.shared.u32 	%r103, [%r3+512];
	ld.shared.u32 	%r104, [%r3];
	add.s32 	%r105, %r104, %r103;
	st.shared.u32 	[%r3], %r105;
$L__BB0_18:
	bar.sync 	0;
	setp.gt.u32 	%p12, %r1, 63;
	@%p12 bra 	$L__BB0_20;
	ld.shared.u32 	%r106, [%r3+256];
	ld.shared.u32 	%r107, [%r3];
	add.s32 	%r108, %r107, %r106;
	st.shared.u32 	[%r3], %r108;
$L__BB0_20:
	bar.sync 	0;
	setp.gt.u32 	%p13, %r1, 31;
	@%p13 bra 	$L__BB0_22;
	ld.shared.u32 	%r109, [%r3+128];
	ld.shared.u32 	%r110, [%r3];
	add.s32 	%r111, %r110, %r109;
	st.shared.u32 	[%r3], %r111;
$L__BB0_22:
	bar.sync 	0;
	setp.gt.u32 	%p14, %r1, 15;
	@%p14 bra 	$L__BB0_24;
	ld.shared.u32 	%r112, [%r3+64];
	ld.shared.u32 	%r113, [%r3];
	add.s32 	%r114, %r113, %r112;
	st.shared.u32 	[%r3], %r114;
$L__BB0_24:
	bar.sync 	0;
	setp.gt.u32 	%p15, %r1, 7;
	@%p15 bra 	$L__BB0_26;
	ld.shared.u32 	%r115, [%r3+32];
	ld.shared.u32 	%r116, [%r3];
	add.s32 	%r117, %r116, %r115;
	st.shared.u32 	[%r3], %r117;
$L__BB0_26:
	bar.sync 	0;
	setp.gt.u32 	%p16, %r1, 3;
	@%p16 bra 	$L__BB0_28;
	ld.shared.u32 	%r118, [%r3+16];
	ld.shared.u32 	%r119, [%r3];
	add.s32 	%r120, %r119, %r118;
	st.shared.u32 	[%r3], %r120;
$L__BB0_28:
	bar.sync 	0;
	setp.gt.u32 	%p17, %r1, 1;
	@%p17 bra 	$L__BB0_30;
	ld.shared.u32 	%r121, [%r3+8];
	ld.shared.u32 	%r122, [%r3];
	add.s32 	%r123, %r122, %r121;
	st.shared.u32 	[%r3], %r123;
$L__BB0_30:
	setp.ne.s32 	%p18, %r1, 0;
	bar.sync 	0;
	@%p18 bra 	$L__BB0_32;
	ld.shared.v2.u32 	{%r124, %r125}, [shared];
	add.s32 	%r126, %r124, %r125;
	st.shared.u32 	[shared], %r126;
$L__BB0_32:
	setp.ne.s32 	%p19, %r1, 0;
	bar.sync 	0;
	@%p19 bra 	$L__BB0_34;
	ld.shared.u32 	%r127, [shared];
	cvta.to.global.u64 	%rd23, %rd9;
	mul.wide.u32 	%rd24, %r2, 4;
	add.s64 	%rd25, %rd23, %rd24;
	st.global.u32 	[%rd25], %r127;
	// begin inline asm
	mov.u64 	%rd22, %clock64;
	// end inline asm
	st.global.u64 	[%rd2+256], %rd22;
$L__BB0_34:
	ret;

}


// ===== COMPILED SASS (sm_100) =====

	.target	sm_100

	.elftype	@"ET_EXEC"


//--------------------- .note.nv.tkinfo           --------------------------
	.section	.note.nv.tkinfo,"",@"SHT_NOTE"
	.sectionflags	@"SHF_NOTE_NV_TKINFO"
	.tkinfo
        /*0018*/ 	.word	0x00000002
        /*0030*/ 	.string	""
        /*0030*/ 	.string	"ptxas"
        /*0030*/ 	.string	"Cuda compilation tools, release 13.0, V13.0.88"
        /*0030*/ 	.string	"Build cuda_13.0.r13.0/compiler.36424714_0"
        /*0030*/ 	.string	"-arch sm_100 -m 64 "



//--------------------- .note.nv.cuinfo           --------------------------
	.section	.note.nv.cuinfo,"",@"SHT_NOTE"
	.sectionflags	@"SHF_NOTE_NV_CUINFO"
        /*0018*/ 	.short	0x0002
        /*001a*/ 	.short	0x0064
        /*001c*/ 	.short	0x0082
	.zero		2


//--------------------- .nv.info                  --------------------------
	.section	.nv.info,"",@"SHT_CUDA_INFO"
	.align	4


	//----- nvinfo : EIATTR_REGCOUNT
	.align		4
        /*0000*/ 	.byte	0x04, 0x2f
        /*0002*/ 	.short	(.L_1 - .L_0)
	.align		4
.L_0:
        /*0004*/ 	.word	index@(_Z12sumOfSquaresPiS_Pl)
        /*0008*/ 	.word	0x0000001e


	//----- nvinfo : EIATTR_FRAME_SIZE
	.align		4
.L_1:
        /*000c*/ 	.byte	0x04, 0x11
        /*000e*/ 	.short	(.L_3 - .L_2)
	.align		4
.L_2:
        /*0010*/ 	.word	index@(_Z12sumOfSquaresPiS_Pl)
        /*0014*/ 	.word	0x00000000


	//----- nvinfo : EIATTR_MIN_STACK_SIZE
	.align		4
.L_3:
        /*0018*/ 	.byte	0x04, 0x12
        /*001a*/ 	.short	(.L_5 - .L_4)
	.align		4
.L_4:
        /*001c*/ 	.word	index@(_Z12sumOfSquaresPiS_Pl)
        /*0020*/ 	.word	0x00000000
.L_5:


//--------------------- .nv.compat                --------------------------
	.section	.nv.compat,"",@"SHT_CUDA_COMPAT_INFO"
	.align	4
        /*0000*/ 	.byte	0x02, 0x09, 0x00, 0x00, 0x02, 0x02, 0x01, 0x00, 0x02, 0x05, 0x05, 0x00, 0x03, 0x07, 0x01, 0x01
        /*0010*/ 	.byte	0x02, 0x03, 0x00, 0x00, 0x02, 0x06, 0x01, 0x00, 0x04, 0x0b, 0x08, 0x00, 0x09, 0x00, 0x00, 0x00
        /*0020*/ 	.byte	0x00, 0x00, 0x00, 0x00


//--------------------- .nv.info._Z12sumOfSquaresPiS_Pl --------------------------
	.section	.nv.info._Z12sumOfSquaresPiS_Pl,"",@"SHT_CUDA_INFO"
	.sectionflags	@""
	.align	4


	//----- nvinfo : EIATTR_CUDA_API_VERSION
	.align		4
        /*0000*/ 	.byte	0x04, 0x37
        /*0002*/ 	.short	(.L_7 - .L_6)
.L_6:
        /*0004*/ 	.word	0x00000082


	//----- nvinfo : EIATTR_KPARAM_INFO
	.align		4
.L_7:
        /*0008*/ 	.byte	0x04, 0x17
        /*000a*/ 	.short	(.L_9 - .L_8)
.L_8:
        /*000c*/ 	.word	0x00000000
        /*0010*/ 	.short	0x0002
        /*0012*/ 	.short	0x0010
        /*0014*/ 	.byte	0x00, 0xf5, 0x21, 0x00


	//----- nvinfo : EIATTR_KPARAM_INFO
	.align		4
.L_9:
        /*0018*/ 	.byte	0x04, 0x17
        /*001a*/ 	.short	(.L_11 - .L_10)
.L_10:
        /*001c*/ 	.word	0x00000000
        /*0020*/ 	.short	0x0001
        /*0022*/ 	.short	0x0008
        /*0024*/ 	.byte	0x00, 0xf5, 0x21, 0x00


	//----- nvinfo : EIATTR_KPARAM_INFO
	.align		4
.L_11:
        /*0028*/ 	.byte	0x04, 0x17
        /*002a*/ 	.short	(.L_13 - .L_12)
.L_12:
        /*002c*/ 	.word	0x00000000
        /*0030*/ 	.short	0x0000
        /*0032*/ 	.short	0x0000
        /*0034*/ 	.byte	0x00, 0xf5, 0x21, 0x00


	//----- nvinfo : EIATTR_SPARSE_MMA_MASK
	.align		4
.L_13:
        /*0038*/ 	.byte	0x03, 0x50
        /*003a*/ 	.short	0x0000


	//----- nvinfo : EIATTR_MAXREG_COUNT
	.align		4
        /*003c*/ 	.byte	0x03, 0x1b
        /*003e*/ 	.short	0x00ff


	//----- nvinfo : EIATTR_NUM_BARRIERS
	.align		4
        /*0040*/ 	.byte	0x02, 0x4c
        /*0042*/ 	.byte	0x01
	.zero		1


	//----- nvinfo : EIATTR_MERCURY_ISA_VERSION
	.align		4
        /*0044*/ 	.byte	0x03, 0x5f
        /*0046*/ 	.short	0x0101


	//----- nvinfo : EIATTR_VRC_CTA_INIT_COUNT
	.align		4
        /*0048*/ 	.byte	0x02, 0x4a
	.zero		1
	.zero		1


	//----- nvinfo : EIATTR_EXIT_INSTR_OFFSETS
	.align		4
        /*004c*/ 	.byte	0x04, 0x1c
        /*004e*/ 	.short	(.L_15 - .L_14)


	//   ....[0]....
.L_14:
        /*0050*/ 	.word	0x00000b50


	//   ....[1]....
        /*0054*/ 	.word	0x00000bc0


	//----- nvinfo : EIATTR_CRS_STACK_SIZE
	.align		4
.L_15:
        /*0058*/ 	.byte	0x04, 0x1e
        /*005a*/ 	.short	(.L_17 - .L_16)
.L_16:
        /*005c*/ 	.word	0x00000000


	//----- nvinfo : EIATTR_CBANK_PARAM_SIZE
	.align		4
.L_17:
        /*0060*/ 	.byte	0x03, 0x19
        /*0062*/ 	.short	0x0018


	//----- nvinfo : EIATTR_PARAM_CBANK
	.align		4
        /*0064*/ 	.byte	0x04, 0x0a
        /*0066*/ 	.short	(.L_19 - .L_18)
	.align		4
.L_18:
        /*0068*/ 	.word	index@(.nv.constant0._Z12sumOfSquaresPiS_Pl)
        /*006c*/ 	.short	0x0380
        /*006e*/ 	.short	0x0018


	//----- nvinfo : EIATTR_SW_WAR
	.align		4
.L_19:
        /*0070*/ 	.byte	0x04, 0x36
        /*0072*/ 	.short	(.L_21 - .L_20)
.L_20:
        /*0074*/ 	.word	0x00000008
.L_21:


//--------------------- .nv.callgraph             --------------------------
	.section	.nv.callgraph,"",@"SHT_CUDA_CALLGRAPH"
	.align	4
	.sectionentsize	8
	.align		4
        /*0000*/ 	.word	0x00000000
	.align		4
        /*0004*/ 	.word	0xffffffff
	.align		4
        /*0008*/ 	.word	0x00000000
	.align		4
        /*000c*/ 	.word	0xfffffffe
	.align		4
        /*0010*/ 	.word	0x00000000
	.align		4
        /*0014*/ 	.word	0xfffffffd
	.align		4
        /*0018*/ 	.word	0x00000000
	.align		4
        /*001c*/ 	.word	0xfffffffc


//--------------------- .text._Z12sumOfSquaresPiS_Pl --------------------------
	.section	.text._Z12sumOfSquaresPiS_Pl,"ax",@progbits
	.align	128
.text._Z12sumOfSquaresPiS_Pl:
        .type           _Z12sumOfSquaresPiS_Pl,@function
        .size           _Z12sumOfSquaresPiS_Pl,(.L_x_13 - _Z12sumOfSquaresPiS_Pl)
        .other          _Z12sumOfSquaresPiS_Pl,@"STO_CUDA_ENTRY STV_DEFAULT"
_Z12sumOfSquaresPiS_Pl:
[----:B------:R-:W-:Y:S01]  /*0000*/  LDC R1, c[0x0][0x37c] ;  /* 0x0000df00ff017b82 */ /* 0x000fe20000000800 */
[----:B------:R-:W0:Y:S07]  /*0010*/  S2R R0, SR_TID.X ;  /* 0x0000000000007919 */ /* 0x000e2e0000002100 */
[----:B------:R-:W1:Y:S01]  /*0020*/  LDC.64 R2, c[0x0][0x390] ;  /* 0x0000e400ff027b82 */ /* 0x000e620000000a00 */
[----:B------:R-:W2:Y:S01]  /*0030*/  LDCU.64 UR6, c[0x0][0x358] ;  /* 0x00006b00ff0677ac */ /* 0x000ea20008000a00 */
[----:B------:R-:W1:Y:S01]  /*0040*/  S2R R7, SR_CTAID.X ;  /* 0x0000000000077919 */ /* 0x000e620000002500 */
[----:B0-----:R-:W-:Y:S01]  /*0050*/  ISETP.NE.AND P0, PT, R0, RZ, PT ;  /* 0x000000ff0000720c */ /* 0x001fe20003f05270 */
[----:B-1----:R-:W-:-:S12]  /*0060*/  IMAD.WIDE.U32 R2, R7, 0x8, R2 ;  /* 0x0000000807027825 */ /* 0x002fd800078e0002 */
[----:B------:R-:W-:Y:S01]  /*0070*/  @!P0 CS2R R4, SR_CLOCKLO ;  /* 0x0000000000048805 */ /* 0x000fe20000015000 */
[----:B------:R-:W0:Y:S01]  /*0080*/  S2UR UR5, SR_CgaCtaId ;  /* 0x00000000000579c3 */ /* 0x000e220000008800 */
[----:B------:R-:W-:-:S03]  /*0090*/  UMOV UR4, 0x400 ;  /* 0x0000040000047882 */ /* 0x000fc60000000000 */
[----:B--2---:R1:W-:Y:S01]  /*00a0*/  @!P0 STG.E.64 desc[UR6][R2.64], R4 ;  /* 0x0000000402008986 */ /* 0x0043e2000c101b06 */
[----:B------:R-:W-:Y:S01]  /*00b0*/  LEA R10, R7, R0, 0x8 ;  /* 0x00000000070a7211 */ /* 0x000fe200078e40ff */
[----:B------:R-:W-:Y:S03]  /*00c0*/  BSSY.RECONVERGENT B0, `(.L_x_0) ;  /* 0x0000079000007945 */ /* 0x000fe60003800200 */
[----:B------:R-:W-:Y:S01]  /*00d0*/  ISETP.GT.U32.AND P1, PT, R10, 0x100000, PT ;  /* 0x001000000a00780c */ /* 0x000fe20003f24070 */
[----:B0-----:R-:W-:-:S06]  /*00e0*/  ULEA UR4, UR5, UR4, 0x18 ;  /* 0x0000000405047291 */ /* 0x001fcc000f8ec0ff */
[----:B------:R-:W-:-:S05]  /*00f0*/  LEA R6, R0, UR4, 0x2 ;  /* 0x0000000400067c11 */ /* 0x000fca000f8e10ff */
[----:B------:R1:W-:Y:S01]  /*0100*/  STS [R6], RZ ;  /* 0x000000ff06007388 */ /* 0x0003e20000000800 */
[----:B------:R-:W-:Y:S05]  /*0110*/  @P1 BRA `(.L_x_1) ;  /* 0x0000000400cc1947 */ /* 0x000fea0003800000 */
[----:B-1----:R-:W-:Y:S01]  /*0120*/  VIMNMX.U32 R5, PT, PT, R10, 0xfe001, !PT ;  /* 0x000fe0010a057848 */ /* 0x002fe20007fe0000 */
[----:B------:R-:W-:Y:S01]  /*0130*/  BSSY.RECONVERGENT B1, `(.L_x_2) ;  /* 0x0000035000017945 */ /* 0x000fe20003800200 */
[----:B------:R-:W-:Y:S02]  /*0140*/  IMAD.MOV.U32 R9, RZ, RZ, RZ ;  /* 0x000000ffff097224 */ /* 0x000fe400078e00ff */
[----:B------:R-:W-:-:S04]  /*0150*/  IADD3 R5, PT, PT, R5, 0x1fff, -R10 ;  /* 0x00001fff05057810 */ /* 0x000fc80007ffe80a */
[C---:B------:R-:W-:Y:S02]  /*0160*/  ISETP.GE.U32.AND P2, PT, R5.reuse, 0x1e000, PT ;  /* 0x0001e0000500780c */ /* 0x040fe40003f46070 */
[----:B------:R-:W-:-:S04]  /*0170*/  LEA.HI R8, R5, 0x1, RZ, 0x13 ;  /* 0x0000000105087811 */ /* 0x000fc800078f98ff */
[----:B------:R-:W-:-:S04]  /*0180*/  LOP3.LUT R25, R8, 0xf, RZ, 0xc0, !PT ;  /* 0x0000000f08197812 */ /* 0x000fc800078ec0ff */
[----:B------:R-:W-:-:S03]  /*0190*/  ISETP.NE.AND P1, PT, R25, RZ, PT ;  /* 0x000000ff1900720c */ /* 0x000fc60003f25270 */
[----:B------:R-:W-:Y:S10]  /*01a0*/  @!P2 BRA `(.L_x_3) ;  /* 0x0000000000b4a947 */ /* 0x000ff40003800000 */
[----:B------:R-:W0:Y:S01]  /*01b0*/  LDC.64 R4, c[0x0][0x380] ;  /* 0x0000e000ff047b82 */ /* 0x000e220000000a00 */
[----:B------:R-:W-:Y:S01]  /*01c0*/  LOP3.LUT R11, R8, 0xffff0, RZ, 0xc0, !PT ;  /* 0x000ffff0080b7812 */ /* 0x000fe200078ec0ff */
[----:B------:R-:W-:-:S04]  /*01d0*/  HFMA2 R9, -RZ, RZ, 0, 0 ;  /* 0x00000000ff097431 */ /* 0x000fc800000001ff */
[----:B------:R-:W-:Y:S02]  /*01e0*/  IMAD.MOV R11, RZ, RZ, -R11 ;  /* 0x000000ffff0b7224 */ /* 0x000fe400078e0a0b */
[----:B0-----:R-:W-:-:S03]  /*01f0*/  IMAD.WIDE.U32 R4, R10, 0x4, R4 ;  /* 0x000000040a047825 */ /* 0x001fc600078e0004 */
[----:B------:R-:W-:-:S04]  /*0200*/  IADD3 R4, P2, PT, R4, 0x40000, RZ ;  /* 0x0004000004047810 */ /* 0x000fc80007f5e0ff */
[----:B------:R-:W-:-:S09]  /*0210*/  IADD3.X R5, PT, PT, RZ, R5, RZ, P2, !PT ;  /* 0x00000005ff057210 */ /* 0x000fd200017fe4ff */
.L_x_4:
[----:B------:R-:W2:Y:S04]  /*0220*/  LDG.E R24, desc[UR6][R4.64+-0x40000] ;  /* 0xfc00000604187981 */ /* 0x000ea8000c1e1900 */
[----:B------:R-:W3:Y:S04]  /*0230*/  LDG.E R27, desc[UR6][R4.64+-0x38000] ;  /* 0xfc800006041b7981 */ /* 0x000ee8000c1e1900 */
[----:B------:R-:W4:Y:S04]  /*0240*/  LDG.E R23, desc[UR6][R4.64+-0x30000] ;  /* 0xfd00000604177981 */ /* 0x000f28000c1e1900 */
[----:B------:R-:W5:Y:S04]  /*0250*/  LDG.E R22, desc[UR6][R4.64+-0x28000] ;  /* 0xfd80000604167981 */ /* 0x000f68000c1e1900 */
        /* <DEDUP_REMOVED lines=9> */
[----:B------:R-:W5:Y:S01]  /*02f0*/  LDG.E R12, desc[UR6][R4.64+0x28000] ;  /* 0x02800006040c7981 */ /* 0x000f62000c1e1900 */
[----:B--2---:R-:W-:-:S03]  /*0300*/  IMAD R24, R24, R24, R9 ;  /* 0x0000001818187224 */ /* 0x004fc600078e0209 */
[----:B------:R-:W2:Y:S01]  /*0310*/  LDG.E R9, desc[UR6][R4.64+0x30000] ;  /* 0x0300000604097981 */ /* 0x000ea2000c1e1900 */
[----:B---3--:R-:W-:-:S03]  /*0320*/  IMAD R26, R27, R27, R24 ;  /* 0x0000001b1b1a7224 */ /* 0x008fc600078e0218 */
[----:B------:R0:W3:Y:S01]  /*0330*/  LDG.E R24, desc[UR6][R4.64+0x38000] ;  /* 0x0380000604187981 */ /* 0x0000e2000c1e1900 */
[----:B------:R-:W-:Y:S02]  /*0340*/  VIADD R11, R11, 0x10 ;  /* 0x000000100b0b7836 */ /* 0x000fe40000000000 */
[----:B----4-:R-:W-:Y:S02]  /*0350*/  IMAD R23, R23, R23, R26 ;  /* 0x0000001717177224 */ /* 0x010fe400078e021a */
[----:B------:R-:W-:Y:S01]  /*0360*/  VIADD R10, R10, 0x20000 ;  /* 0x000200000a0a7836 */ /* 0x000fe20000000000 */
[----:B------:R-:W-:Y:S01]  /*0370*/  ISETP.NE.AND P2, PT, R11, RZ, PT ;  /* 0x000000ff0b00720c */ /* 0x000fe20003f45270 */
[----:B-----5:R-:W-:Y:S01]  /*0380*/  IMAD R22, R22, R22, R23 ;  /* 0x0000001616167224 */ /* 0x020fe200078e0217 */
[----:B0-----:R-:W-:-:S03]  /*0390*/  IADD3 R4, P3, PT, R4, 0x80000, RZ ;  /* 0x0008000004047810 */ /* 0x001fc60007f7e0ff */
[----:B------:R-:W-:Y:S01]  /*03a0*/  IMAD R21, R21, R21, R22 ;  /* 0x0000001515157224 */ /* 0x000fe200078e0216 */
[----:B------:R-:W-:-:S03]  /*03b0*/  IADD3.X R5, PT, PT, RZ, R5, RZ, P3, !PT ;  /* 0x00000005ff057210 */ /* 0x000fc60001ffe4ff */
[----:B------:R-:W-:-:S04]  /*03c0*/  IMAD R20, R20, R20, R21 ;  /* 0x0000001414147224 */ /* 0x000fc800078e0215 */
        /* <DEDUP_REMOVED lines=8> */
[----:B--2---:R-:W-:-:S04]  /*0450*/  IMAD R9, R9, R9, R12 ;  /* 0x0000000909097224 */ /* 0x004fc800078e020c */
[----:B---3--:R-:W-:Y:S01]  /*0460*/  IMAD R9, R24, R24, R9 ;  /* 0x0000001818097224 */ /* 0x008fe200078e0209 */
[----:B------:R-:W-:Y:S06]  /*0470*/  @P2 BRA `(.L_x_4) ;  /* 0xfffffffc00682947 */ /* 0x000fec000383ffff */
.L_x_3:
[----:B------:R-:W-:Y:S05]  /*0480*/  BSYNC.RECONVERGENT B1 ;  /* 0x0000000000017941 */ /* 0x000fea0003800200 */
.L_x_2:
[----:B------:R-:W-:Y:S04]  /*0490*/  BSSY.RECONVERGENT B1, `(.L_x_5) ;  /* 0x000003a000017945 */ /* 0x000fe80003800200 */
[----:B------:R-:W-:Y:S05]  /*04a0*/  @!P1 BRA `(.L_x_6) ;  /* 0x0000000000e09947 */ /* 0x000fea0003800000 */
[----:B------:R-:W-:Y:S01]  /*04b0*/  ISETP.GE.U32.AND P1, PT, R25, 0x8, PT ;  /* 0x000000081900780c */ /* 0x000fe20003f26070 */
[----:B------:R-:W-:Y:S01]  /*04c0*/  BSSY.RECONVERGENT B2, `(.L_x_7) ;  /* 0x0000017000027945 */ /* 0x000fe20003800200 */
[----:B------:R-:W-:-:S04]  /*04d0*/  LOP3.LUT R11, R8, 0x7, RZ, 0xc0, !PT ;  /* 0x00000007080b7812 */ /* 0x000fc800078ec0ff */
[----:B------:R-:W-:-:S07]  /*04e0*/  ISETP.NE.AND P2, PT, R11, RZ, PT ;  /* 0x000000ff0b00720c */ /* 0x000fce0003f45270 */
[----:B------:R-:W-:Y:S06]  /*04f0*/  @!P1 BRA `(.L_x_8) ;  /* 0x00000000004c9947 */ /* 0x000fec0003800000 */
[----:B------:R-:W0:Y:S02]  /*0500*/  LDC.64 R4, c[0x0][0x380] ;  /* 0x0000e000ff047b82 */ /* 0x000e240000000a00 */
[----:B0-----:R-:W-:-:S05]  /*0510*/  IMAD.WIDE.U32 R4, R10, 0x4, R4 ;  /* 0x000000040a047825 */ /* 0x001fca00078e0004 */
[----:B------:R-:W2:Y:S04]  /*0520*/  LDG.E R12, desc[UR6][R4.64] ;  /* 0x00000006040c7981 */ /* 0x000ea8000c1e1900 */
[----:B------:R-:W3:Y:S04]  /*0530*/  LDG.E R14, desc[UR6][R4.64+0x8000] ;  /* 0x00800006040e7981 */ /* 0x000ee8000c1e1900 */
[----:B------:R-:W4:Y:S04]  /*0540*/  LDG.E R16, desc[UR6][R4.64+0x10000] ;  /* 0x0100000604107981 */ /* 0x000f28000c1e1900 */
[----:B------:R-:W5:Y:S04]  /*0550*/  LDG.E R18, desc[UR6][R4.64+0x18000] ;  /* 0x0180000604127981 */ /* 0x000f68000c1e1900 */
[----:B------:R-:W5:Y:S04]  /*0560*/  LDG.E R20, desc[UR6][R4.64+0x20000] ;  /* 0x0200000604147981 */ /* 0x000f68000c1e1900 */
[----:B------:R-:W5:Y:S04]  /*0570*/  LDG.E R22, desc[UR6][R4.64+0x28000] ;  /* 0x0280000604167981 */ /* 0x000f68000c1e1900 */
[----:B------:R-:W5:Y:S04]  /*0580*/  LDG.E R24, desc[UR6][R4.64+0x30000] ;  /* 0x0300000604187981 */ /* 0x000f68000c1e1900 */
[----:B------:R-:W5:Y:S01]  /*0590*/  LDG.E R26, desc[UR6][R4.64+0x38000] ;  /* 0x03800006041a7981 */ /* 0x000f62000c1e1900 */
[----:B------:R-:W-:Y:S01]  /*05a0*/  IADD3 R10, PT, PT, R10, 0x10000, RZ ;  /* 0x000100000a0a7810 */ /* 0x000fe20007ffe0ff */
[----:B--2---:R-:W-:-:S04]  /*05b0*/  IMAD R9, R12, R12, R9 ;  /* 0x0000000c0c097224 */ /* 0x004fc800078e0209 */
[----:B---3--:R-:W-:-:S04]  /*05c0*/  IMAD R9, R14, R14, R9 ;  /* 0x0000000e0e097224 */ /* 0x008fc800078e0209 */
[----:B----4-:R-:W-:-:S04]  /*05d0*/  IMAD R9, R16, R16, R9 ;  /* 0x0000001010097224 */ /* 0x010fc800078e0209 */
[----:B-----5:R-:W-:-:S04]  /*05e0*/  IMAD R9, R18, R18, R9 ;  /* 0x0000001212097224 */ /* 0x020fc800078e0209 */
[----:B------:R-:W-:-:S04]  /*05f0*/  IMAD R9, R20, R20, R9 ;  /* 0x0000001414097224 */ /* 0x000fc800078e0209 */
[----:B------:R-:W-:-:S04]  /*0600*/  IMAD R9, R22, R22, R9 ;  /* 0x0000001616097224 */ /* 0x000fc800078e0209 */
[----:B------:R-:W-:-:S04]  /*0610*/  IMAD R9, R24, R24, R9 ;  /* 0x0000001818097224 */ /* 0x000fc800078e0209 */
[----:B------:R-:W-:-:S07]  /*0620*/  IMAD R9, R26, R26, R9 ;  /* 0x0000001a1a097224 */ /* 0x000fce00078e0209 */
.L_x_8:
[----:B------:R-:W-:Y:S05]  /*0630*/  BSYNC.RECONVERGENT B2 ;  /* 0x0000000000027941 */ /* 0x000fea0003800200 */
.L_x_7:
        /* <DEDUP_REMOVED lines=11> */
[----:B------:R-:W5:Y:S01]  /*06f0*/  LDG.E R18, desc[UR6][R4.64+0x18000] ;  /* 0x0180000604127981 */ /* 0x000f62000c1e1900 */
[----:B------:R-:W-:-:S02]  /*0700*/  VIADD R10, R10, 0x8000 ;  /* 0x000080000a0a7836 */ /* 0x000fc40000000000 */
[----:B--2---:R-:W-:-:S04]  /*0710*/  IMAD R9, R12, R12, R9 ;  /* 0x0000000c0c097224 */ /* 0x004fc800078e0209 */
[----:B---3--:R-:W-:-:S04]  /*0720*/  IMAD R9, R14, R14, R9 ;  /* 0x0000000e0e097224 */ /* 0x008fc800078e0209 */
[----:B----4-:R-:W-:-:S04]  /*0730*/  IMAD R9, R16, R16, R9 ;  /* 0x0000001010097224 */ /* 0x010fc800078e0209 */
[----:B-----5:R-:W-:-:S07]  /*0740*/  IMAD R9, R18, R18, R9 ;  /* 0x0000001212097224 */ /* 0x020fce00078e0209 */
.L_x_10:
[----:B------:R-:W-:Y:S05]  /*0750*/  BSYNC.RECONVERGENT B2 ;  /* 0x0000000000027941 */ /* 0x000fea0003800200 */
.L_x_9:
[----:B------:R-:W-:Y:S05]  /*0760*/  @!P2 BRA `(.L_x_6) ;  /* 0x000000000030a947 */ /* 0x000fea0003800000 */
[----:B------:R-:W0:Y:S01]  /*0770*/  LDC.64 R4, c[0x0][0x380] ;  /* 0x0000e000ff047b82 */ /* 0x000e220000000a00 */
[----:B------:R-:W-:Y:S01]  /*0780*/  IADD3 R8, PT, PT, -R8, RZ, RZ ;  /* 0x000000ff08087210 */ /* 0x000fe20007ffe1ff */
[----:B0-----:R-:W-:-:S07]  /*0790*/  IMAD.WIDE.U32 R10, R10, 0x4, R4 ;  /* 0x000000040a0a7825 */ /* 0x001fce00078e0004 */
.L_x_11:
[----:B------:R-:W-:Y:S01]  /*07a0*/  IMAD.MOV.U32 R4, RZ, RZ, R10 ;  /* 0x000000ffff047224 */ /* 0x000fe200078e000a */
[----:B------:R-:W-:-:S05]  /*07b0*/  MOV R5, R11 ;  /* 0x0000000b00057202 */ /* 0x000fca0000000f00 */
[----:B------:R-:W2:Y:S01]  /*07c0*/  LDG.E R4, desc[UR6][R4.64] ;  /* 0x0000000604047981 */ /* 0x000ea2000c1e1900 */
[----:B------:R-:W-:Y:S02]  /*07d0*/  IADD3 R8, PT, PT, R8, 0x1, RZ ;  /* 0x0000000108087810 */ /* 0x000fe40007ffe0ff */
[----:B------:R-:W-:Y:S02]  /*07e0*/  IADD3 R10, P2, PT, R10, 0x8000, RZ ;  /* 0x000080000a0a7810 */ /* 0x000fe40007f5e0ff */
[----:B------:R-:W-:-:S03]  /*07f0*/  ISETP.NE.AND P1, PT, R8, RZ, PT ;  /* 0x000000ff0800720c */ /* 0x000fc60003f25270 */
[----:B------:R-:W-:Y:S02]  /*0800*/  IMAD.X R11, RZ, RZ, R11, P2 ;  /* 0x000000ffff0b7224 */ /* 0x000fe400010e060b */
[----:B--2---:R-:W-:-:S08]  /*0810*/  IMAD R9, R4, R4, R9 ;  /* 0x0000000404097224 */ /* 0x004fd000078e0209 */
[----:B------:R-:W-:Y:S05]  /*0820*/  @P1 BRA `(.L_x_11) ;  /* 0xfffffffc00dc1947 */ /* 0x000fea000383ffff */
.L_x_6:
[----:B------:R-:W-:Y:S05]  /*0830*/  BSYNC.RECONVERGENT B1 ;  /* 0x0000000000017941 */ /* 0x000fea0003800200 */
.L_x_5:
[----:B------:R0:W-:Y:S02]  /*0840*/  STS [R6], R9 ;  /* 0x0000000906007388 */ /* 0x0001e40000000800 */
.L_x_1:
[----:B------:R-:W-:Y:S05]  /*0850*/  BSYNC.RECONVERGENT B0 ;  /* 0x0000000000007941 */ /* 0x000fea0003800200 */
.L_x_0:
[----:B------:R-:W-:Y:S01]  /*0860*/  BAR.SYNC.DEFER_BLOCKING 0x0 ;  /* 0x0000000000007b1d */ /* 0x000fe20000010000 */
[C---:B------:R-:W-:Y:S02]  /*0870*/  ISETP.GT.U32.AND P1, PT, R0.reuse, 0x7f, PT ;  /* 0x0000007f0000780c */ /* 0x040fe40003f24070 */
[----:B------:R-:W-:-:S11]  /*0880*/  ISETP.GT.U32.AND P2, PT, R0, 0x3f, PT ;  /* 0x0000003f0000780c */ /* 0x000fd60003f44070 */
[----:B-1----:R-:W-:Y:S04]  /*0890*/  @!P1 LDS R4, [R6+0x200] ;  /* 0x0002000006049984 */ /* 0x002fe80000000800 */
[----:B------:R-:W1:Y:S02]  /*08a0*/  @!P1 LDS R5, [R6] ;  /* 0x0000000006059984 */ /* 0x000e640000000800 */
[----:B-1----:R-:W-:-:S05]  /*08b0*/  @!P1 IADD3 R5, PT, PT, R4, R5, RZ ;  /* 0x0000000504059210 */ /* 0x002fca0007ffe0ff */
[----:B------:R-:W-:Y:S01]  /*08c0*/  @!P1 STS [R6], R5 ;  /* 0x0000000506009388 */ /* 0x000fe20000000800 */
[----:B------:R-:W-:Y:S01]  /*08d0*/  BAR.SYNC.DEFER_BLOCKING 0x0 ;  /* 0x0000000000007b1d */ /* 0x000fe20000010000 */
[----:B------:R-:W-:-:S05]  /*08e0*/  ISETP.GT.U32.AND P1, PT, R0, 0x1f, PT ;  /* 0x0000001f0000780c */ /* 0x000fca0003f24070 */
[----:B------:R-:W-:Y:S04]  /*08f0*/  @!P2 LDS R4, [R6+0x100] ;  /* 0x000100000604a984 */ /* 0x000fe80000000800 */
[----:B0-----:R-:W0:Y:S02]  /*0900*/  @!P2 LDS R9, [R6] ;  /* 0x000000000609a984 */ /* 0x001e240000000800 */
[----:B0-----:R-:W-:-:S05]  /*0910*/  @!P2 IADD3 R9, PT, PT, R4, R9, RZ ;  /* 0x000000090409a210 */ /* 0x001fca0007ffe0ff */
[----:B------:R-:W-:Y:S01]  /*0920*/  @!P2 STS [R6], R9 ;  /* 0x000000090600a388 */ /* 0x000fe20000000800 */
[----:B------:R-:W-:Y:S01]  /*0930*/  BAR.SYNC.DEFER_BLOCKING 0x0 ;  /* 0x0000000000007b1d */ /* 0x000fe20000010000 */
[----:B------:R-:W-:-:S05]  /*0940*/  ISETP.GT.U32.AND P2, PT, R0, 0xf, PT ;  /* 0x0000000f0000780c */ /* 0x000fca0003f44070 */
[----:B------:R-:W-:Y:S04]  /*0950*/  @!P1 LDS R4, [R6+0x80] ;  /* 0x0000800006049984 */ /* 0x000fe80000000800 */
[----:B------:R-:W0:Y:S02]  /*0960*/  @!P1 LDS R11, [R6] ;  /* 0x00000000060b9984 */ /* 0x000e240000000800 */
[----:B0-----:R-:W-:-:S05]  /*0970*/  @!P1 IMAD.IADD R11, R4, 0x1, R11 ;  /* 0x00000001040b9824 */ /* 0x001fca00078e020b */
[----:B------:R-:W-:Y:S01]  /*0980*/  @!P1 STS [R6], R11 ;  /* 0x0000000b06009388 */ /* 0x000fe20000000800 */
[----:B------:R-:W-:Y:S01]  /*0990*/  BAR.SYNC.DEFER_BLOCKING 0x0 ;  /* 0x0000000000007b1d */ /* 0x000fe20000010000 */
[----:B------:R-:W-:-:S05]  /*09a0*/  ISETP.GT.U32.AND P1, PT, R0, 0x7, PT ;  /* 0x000000070000780c */ /* 0x000fca0003f24070 */
[----:B------:R-:W-:Y:S04]  /*09b0*/  @!P2 LDS R4, [R6+0x40] ;  /* 0x000040000604a984 */ /* 0x000fe80000000800 */
[----:B------:R-:W0:Y:S02]  /*09c0*/  @!P2 LDS R5, [R6] ;  /* 0x000000000605a984 */ /* 0x000e240000000800 */
[----:B0-----:R-:W-:-:S05]  /*09d0*/  @!P2 IADD3 R5, PT, PT, R4, R5, RZ ;  /* 0x000000050405a210 */ /* 0x001fca0007ffe0ff */
        /* <DEDUP_REMOVED lines=13> */
[----:B------:R-:W-:Y:S06]  /*0ab0*/  BAR.SYNC.DEFER_BLOCKING 0x0 ;  /* 0x0000000000007b1d */ /* 0x000fec0000010000 */
[----:B------:R-:W-:Y:S04]  /*0ac0*/  @!P1 LDS R0, [R6+0x8] ;  /* 0x0000080006009984 */ /* 0x000fe80000000800 */
[----:B------:R-:W0:Y:S02]  /*0ad0*/  @!P1 LDS R5, [R6] ;  /* 0x0000000006059984 */ /* 0x000e240000000800 */
[----:B0-----:R-:W-:-:S05]  /*0ae0*/  @!P1 IADD3 R5, PT, PT, R0, R5, RZ ;  /* 0x0000000500059210 */ /* 0x001fca0007ffe0ff */
[----:B------:R-:W-:Y:S01]  /*0af0*/  @!P1 STS [R6], R5 ;  /* 0x0000000506009388 */ /* 0x000fe20000000800 */
[----:B------:R-:W-:Y:S06]  /*0b00*/  BAR.SYNC.DEFER_BLOCKING 0x0 ;  /* 0x0000000000007b1d */ /* 0x000fec0000010000 */
[----:B------:R-:W0:Y:S02]  /*0b10*/  @!P0 LDS.64 R8, [UR4] ;  /* 0x00000004ff088984 */ /* 0x000e240008000a00 */
[----:B0-----:R-:W-:-:S05]  /*0b20*/  @!P0 IADD3 R8, PT, PT, R8, R9, RZ ;  /* 0x0000000908088210 */ /* 0x001fca0007ffe0ff */
[----:B------:R0:W-:Y:S01]  /*0b30*/  @!P0 STS [UR4], R8 ;  /* 0x00000008ff008988 */ /* 0x0001e20008000804 */
[----:B------:R-:W-:Y:S06]  /*0b40*/  BAR.SYNC.DEFER_BLOCKING 0x0 ;  /* 0x0000000000007b1d */ /* 0x000fec0000010000 */
[----:B------:R-:W-:Y:S05]  /*0b50*/  @P0 EXIT ;  /* 0x000000000000094d */ /* 0x000fea0003800000 */
[----:B------:R-:W1:Y:S01]  /*0b60*/  LDS R9, [UR4] ;  /* 0x00000004ff097984 */ /* 0x000e620008000800 */
[----:B------:R-:W2:Y:S02]  /*0b70*/  LDC.64 R4, c[0x0][0x388] ;  /* 0x0000e200ff047b82 */ /* 0x000ea40000000a00 */
[----:B--2---:R-:W-:-:S05]  /*0b80*/  IMAD.WIDE.U32 R4, R7, 0x4, R4 ;  /* 0x0000000407047825 */ /* 0x004fca00078e0004 */
[----:B-1----:R1:W-:Y:S02]  /*0b90*/  STG.E desc[UR6][R4.64], R9 ;  /* 0x0000000904007986 */ /* 0x0023e4000c101906 */
[----:B-1----:R-:W-:-:S05]  /*0ba0*/  CS2R R4, SR_CLOCKLO ;  /* 0x0000000000047805 */ /* 0x002fca0000015000 */
[----:B------:R-:W-:Y:S01]  /*0bb0*/  STG.E.64 desc[UR6][R2.64+0x100], R4 ;  /* 0x0001000402007986 */ /* 0x000fe2000c101b06 */
[----:B------:R-:W-:Y:S05]  /*0bc0*/  EXIT ;  /* 0x000000000000794d */ /* 0x000fea0003800000 */
.L_x_12:
[----:B------:R-:W-:-:S00]  /*0bd0*/  BRA `(.L_x_12) ;  /* 0xfffffffc00fc7947 */ /* 0x000fc0000383ffff */
[----:B------:R-:W-:-:S00]  /*0be0*/  NOP ;  /* 0x0000000000007918 */ /* 0x000fc00000000000 */
        /* <DEDUP_REMOVED lines=9> */
.L_x_13:


//--------------------- .nv.shared._Z12sumOfSquaresPiS_Pl --------------------------
	.section	.nv.shared._Z12sumOfSquaresPiS_Pl,"aw",@nobits
	.sectionflags	@""
	.align	16
	.zero		1024


//--------------------- .nv.shared.reserved.0     --------------------------
	.section	.nv.shared.reserved.0,"aw",@nobits
	.weak		__nv_reservedSMEM_offset_0_alias
	.size		__nv_reservedSMEM_offset_0_alias, 0, 64
	.other		__nv_reservedSMEM_offset_0_alias,@"STO_CUDA_RESERVED_SHARED STV_DEFAULT"
__nv_reservedSMEM_offset_0_alias:
	.zero		0
	.zero		64


//--------------------- .nv.constant0._Z12sumOfSquaresPiS_Pl --------------------------
	.section	.nv.constant0._Z12sumOfSquaresPiS_Pl,"a",@progbits
	.sectionflags	@""
	.align	4
.nv.constant0._Z12sumOfSquaresPiS_Pl:
	.zero		920


//--------------------- SYMBOLS --------------------------

	.type		.nv.reservedSmem.offset0,@object
	.size		.nv.reservedSmem.offset0,0x4
	.type		.nv.reservedSmem.cap,@object
	.size		.nv.reservedSmem.cap,0x4
